	.headerflags	@"EF_CUDA_TEXMODE_UNIFIED EF_CUDA_64BIT_ADDRESS EF_CUDA_ACCELERATORS EF_CUDA_SM90 EF_CUDA_VIRTUAL_SM(EF_CUDA_SM90)"
	.elftype	@"ET_EXEC"


//--------------------- .nv.info                  --------------------------
	.section	.nv.info,"",@"SHT_CUDA_INFO"
	.align	4


	//----- nvinfo : EIATTR_REGCOUNT
	.align		4
        /*0000*/ 	.byte	0x04, 0x2f
        /*0002*/ 	.short	(.L_1 - .L_0)
	.align		4
.L_0:
        /*0004*/ 	.word	index@(triton_poi_fused_add_clamp_div_0)
        /*0008*/ 	.word	0x0000000a


	//----- nvinfo : EIATTR_MIN_STACK_SIZE
	.align		4
.L_1:
        /*000c*/ 	.byte	0x04, 0x12
        /*000e*/ 	.short	(.L_3 - .L_2)
	.align		4
.L_2:
        /*0010*/ 	.word	index@(triton_poi_fused_add_clamp_div_0)
        /*0014*/ 	.word	0x00000000


	//----- nvinfo : EIATTR_FRAME_SIZE
	.align		4
.L_3:
        /*0018*/ 	.byte	0x04, 0x11
        /*001a*/ 	.short	(.L_5 - .L_4)
	.align		4
.L_4:
        /*001c*/ 	.word	index@(triton_poi_fused_add_clamp_div_0)
        /*0020*/ 	.word	0x00000000


	//----- nvinfo : EIATTR_MIN_STACK_SIZE
	.align		4
.L_5:
        /*0024*/ 	.byte	0x04, 0x12
        /*0026*/ 	.short	(.L_7 - .L_6)
	.align		4
.L_6:
        /*0028*/ 	.word	index@(triton_poi_fused_add_clamp_div_0)
        /*002c*/ 	.word	0x00000000
.L_7:


//--------------------- .nv.info.triton_poi_fused_add_clamp_div_0 --------------------------
	.section	.nv.info.triton_poi_fused_add_clamp_div_0,"",@"SHT_CUDA_INFO"
	.sectionflags	@""
	.align	4


	//----- nvinfo : EIATTR_CUDA_API_VERSION
	.align		4
        /*0000*/ 	.byte	0x04, 0x37
        /*0002*/ 	.short	(.L_9 - .L_8)
.L_8:
        /*0004*/ 	.word	0x0000007c


	//----- nvinfo : EIATTR_KPARAM_INFO
	.align		4
.L_9:
        /*0008*/ 	.byte	0x04, 0x17
        /*000a*/ 	.short	(.L_11 - .L_10)
.L_10:
        /*000c*/ 	.word	0x00000000
        /*0010*/ 	.short	0x0002
        /*0012*/ 	.short	0x0010
        /*0014*/ 	.byte	0x00, 0xf0, 0x11, 0x00


	//----- nvinfo : EIATTR_KPARAM_INFO
	.align		4
.L_11:
        /*0018*/ 	.byte	0x04, 0x17
        /*001a*/ 	.short	(.L_13 - .L_12)
.L_12:
        /*001c*/ 	.word	0x00000000
        /*0020*/ 	.short	0x0001
        /*0022*/ 	.short	0x0008
        /*0024*/ 	.byte	0x00, 0xf4, 0x21, 0x00


	//----- nvinfo : EIATTR_KPARAM_INFO
	.align		4
.L_13:
        /*0028*/ 	.byte	0x04, 0x17
        /*002a*/ 	.short	(.L_15 - .L_14)
.L_14:
        /*002c*/ 	.word	0x00000000
        /*0030*/ 	.short	0x0000
        /*0032*/ 	.short	0x0000
        /*0034*/ 	.byte	0x00, 0xf4, 0x21, 0x00


	//----- nvinfo : EIATTR_SPARSE_MMA_MASK
	.align		4
.L_15:
        /*0038*/ 	.byte	0x03, 0x50
        /*003a*/ 	.short	0x0000


	//----- nvinfo : EIATTR_MAXREG_COUNT
	.align		4
        /*003c*/ 	.byte	0x03, 0x1b
        /*003e*/ 	.short	0x00ff


	//----- nvinfo : EIATTR_EXIT_INSTR_OFFSETS
	.align		4
        /*0040*/ 	.byte	0x04, 0x1c
        /*0042*/ 	.short	(.L_17 - .L_16)


	//   ....[0]....
.L_16:
        /*0044*/ 	.word	0x00000170


	//   ....[1]....
        /*0048*/ 	.word	0x00000190


	//----- nvinfo : EIATTR_REQNTID
	.align		4
.L_17:
        /*004c*/ 	.byte	0x04, 0x10
        /*004e*/ 	.short	(.L_19 - .L_18)
.L_18:
        /*0050*/ 	.word	0x00000080
        /*0054*/ 	.word	0x00000001
        /*0058*/ 	.word	0x00000001


	//----- nvinfo : EIATTR_CRS_STACK_SIZE
	.align		4
.L_19:
        /*005c*/ 	.byte	0x04, 0x1e
        /*005e*/ 	.short	(.L_21 - .L_20)
.L_20:
        /*0060*/ 	.word	0x00000000


	//----- nvinfo : EIATTR_CBANK_PARAM_SIZE
	.align		4
.L_21:
        /*0064*/ 	.byte	0x03, 0x19
        /*0066*/ 	.short	0x0014


	//----- nvinfo : EIATTR_PARAM_CBANK
	.align		4
        /*0068*/ 	.byte	0x04, 0x0a
        /*006a*/ 	.short	(.L_23 - .L_22)
	.align		4
.L_22:
        /*006c*/ 	.word	index@(.nv.constant0.triton_poi_fused_add_clamp_div_0)
        /*0070*/ 	.short	0x0210
        /*0072*/ 	.short	0x0014


	//----- nvinfo : EIATTR_SW_WAR
	.align		4
.L_23:
        /*0074*/ 	.byte	0x04, 0x36
        /*0076*/ 	.short	(.L_25 - .L_24)
.L_24:
        /*0078*/ 	.word	0x00000008
.L_25:


//--------------------- .nv.callgraph             --------------------------
	.section	.nv.callgraph,"",@"SHT_CUDA_CALLGRAPH"
	.align	4
	.sectionentsize	8
	.align		4
        /*0000*/ 	.word	0x00000000
	.align		4
        /*0004*/ 	.word	0xffffffff
	.align		4
        /*0008*/ 	.word	0x00000000
	.align		4
        /*000c*/ 	.word	0xfffffffe
	.align		4
        /*0010*/ 	.word	0x00000000
	.align		4
        /*0014*/ 	.word	0xfffffffd
	.align		4
        /*0018*/ 	.word	0x00000000
	.align		4
        /*001c*/ 	.word	0xfffffffc


//--------------------- .text.triton_poi_fused_add_clamp_div_0 --------------------------
	.section	.text.triton_poi_fused_add_clamp_div_0,"ax",@progbits
	.align	128
        .global         triton_poi_fused_add_clamp_div_0
        .type           triton_poi_fused_add_clamp_div_0,@function
        .size           triton_poi_fused_add_clamp_div_0,(.L_x_3 - triton_poi_fused_add_clamp_div_0)
        .other          triton_poi_fused_add_clamp_div_0,@"STO_CUDA_ENTRY STV_DEFAULT"
triton_poi_fused_add_clamp_div_0:
.text.triton_poi_fused_add_clamp_div_0:
[----:B------:R-:W0:Y:S02]  /*0000*/  LDC R1, c[0x0][0x28] ;  /* 0x00000a00ff017b82 */ /* 0x000e240000000800 */
[----:B------:R-:W1:Y:S01]  /*0010*/  S2R R0, SR_TID.X ;  /* 0x0000000000007919 */ /* 0x000e620000002100 */
[----:B------:R-:W-:Y:S01]  /*0020*/  ULDC.64 UR4, c[0x0][0x208] ;  /* 0x0000820000047ab9 */ /* 0x000fe20000000a00 */
[----:B------:R-:W-:Y:S01]  /*0030*/  BSSY B0, `(.L_x_0) ;  /* 0x000000a000007945 */ /* 0x000fe20003800000 */
[----:B------:R-:W-:Y:S01]  /*0040*/  IMAD.MOV.U32 R2, RZ, RZ, RZ ;  /* 0x000000ffff027224 */ /* 0x000fe200078e00ff */
[----:B------:R-:W2:Y:S01]  /*0050*/  S2R R5, SR_CTAID.X ;  /* 0x0000000000057919 */ /* 0x000ea20000002500 */
[----:B-1----:R-:W-:-:S05]  /*0060*/  LOP3.LUT R0, R0, 0x7f, RZ, 0xc0, !PT ;  /* 0x0000007f00007812 */ /* 0x002fca00078ec0ff */
[----:B--2---:R-:W-:-:S05]  /*0070*/  IMAD R5, R5, 0x80, R0 ;  /* 0x0000008005057824 */ /* 0x004fca00078e0200 */
[----:B------:R-:W-:-:S13]  /*0080*/  ISETP.GE.AND P0, PT, R5, 0x100, PT ;  /* 0x000001000500780c */ /* 0x000fda0003f06270 */
[----:B------:R-:W-:Y:S05]  /*0090*/  @P0 BRA `(.L_x_1) ;  /* 0x00000000000c0947 */ /* 0x000fea0003800000 */
[----:B------:R-:W1:Y:S02]  /*00a0*/  LDC.64 R2, c[0x0][0x210] ;  /* 0x00008400ff027b82 */ /* 0x000e640000000a00 */
[----:B-1----:R-:W-:-:S06]  /*00b0*/  IMAD.WIDE R2, R5, 0x4, R2 ;  /* 0x0000000405027825 */ /* 0x002fcc00078e0202 */
[----:B------:R1:W5:Y:S02]  /*00c0*/  LDG.E R2, desc[UR4][R2.64] ;  /* 0x0000000402027981 */ /* 0x000364000c1e1900 */
.L_x_1:
[----:B------:R-:W-:Y:S05]  /*00d0*/  BSYNC B0 ;  /* 0x0000000000007941 */ /* 0x000fea0003800000 */
.L_x_0:
[----:B-----5:R-:W-:-:S04]  /*00e0*/  FADD R2, R2, 3 ;  /* 0x4040000002027421 */ /* 0x020fc80000000000 */
[----:B------:R-:W-:Y:S02]  /*00f0*/  FMUL R0, R2, 0.16666667163372039795 ;  /* 0x3e2aaaab02007820 */ /* 0x000fe40000400000 */
[----:B-1----:R-:W1:Y:S03]  /*0100*/  LDC.64 R2, c[0x0][0x218] ;  /* 0x00008600ff027b82 */ /* 0x002e660000000a00 */
[----:B------:R-:W-:-:S04]  /*0110*/  FSETP.GTU.AND P1, PT, R0, RZ, PT ;  /* 0x000000ff0000720b */ /* 0x000fc80003f2c000 */
[----:B------:R-:W-:-:S04]  /*0120*/  FSEL R7, R0, RZ, P1 ;  /* 0x000000ff00077208 */ /* 0x000fc80000800000 */
[C---:B------:R-:W-:Y:S02]  /*0130*/  FSETP.GEU.AND P2, PT, R7.reuse, 1, PT ;  /* 0x3f8000000700780b */ /* 0x040fe40003f4e000 */
[----:B------:R-:W-:Y:S01]  /*0140*/  FSETP.NAN.AND P1, PT, R7, R7, PT ;  /* 0x000000070700720b */ /* 0x000fe20003f28000 */
[----:B-1----:R-:W-:-:S10]  /*0150*/  IMAD.WIDE R2, R5, 0x4, R2 ;  /* 0x0000000405027825 */ /* 0x002fd400078e0202 */
[----:B------:R-:W-:Y:S01]  /*0160*/  @P2 SEL R7, R7, 0x3f800000, P1 ;  /* 0x3f80000007072807 */ /* 0x000fe20000800000 */
[----:B------:R-:W-:Y:S06]  /*0170*/  @P0 EXIT ;  /* 0x000000000000094d */ /* 0x000fec0003800000 */
[----:B------:R-:W-:Y:S01]  /*0180*/  STG.E desc[UR4][R2.64], R7 ;  /* 0x0000000702007986 */ /* 0x000fe2000c101904 */
[----:B------:R-:W-:Y:S05]  /*0190*/  EXIT ;  /* 0x000000000000794d */ /* 0x000fea0003800000 */
.L_x_2:
[----:B------:R-:W-:-:S00]  /*01a0*/  BRA `(.L_x_2) ;  /* 0xfffffffc00fc7947 */ /* 0x000fc0000383ffff */
[----:B------:R-:W-:-:S00]  /*01b0*/  NOP ;  /* 0x0000000000007918 */ /* 0x000fc00000000000 */
        /* <DEDUP_REMOVED lines=12> */
.L_x_3:


//--------------------- .nv.constant0.triton_poi_fused_add_clamp_div_0 --------------------------
	.section	.nv.constant0.triton_poi_fused_add_clamp_div_0,"a",@progbits
	.sectionflags	@""
	.align	4
.nv.constant0.triton_poi_fused_add_clamp_div_0:
	.zero		548
